//
// Generated by NVIDIA NVVM Compiler
//
// Compiler Build ID: CL-36424714
// Cuda compilation tools, release 13.0, V13.0.88
// Based on NVVM 20.0.0
//

.version 9.0
.target sm_100
.address_size 64

	// .globl	_Z14kernel_vec_addPiS_S_

.visible .entry _Z14kernel_vec_addPiS_S_(
	.param .u64 .ptr .align 1 _Z14kernel_vec_addPiS_S__param_0,
	.param .u64 .ptr .align 1 _Z14kernel_vec_addPiS_S__param_1,
	.param .u64 .ptr .align 1 _Z14kernel_vec_addPiS_S__param_2
)
{
	.reg .b32 	%r<7>;
	.reg .b64 	%rd<11>;

	ld.param.u64 	%rd1, [_Z14kernel_vec_addPiS_S__param_0];
	ld.param.u64 	%rd2, [_Z14kernel_vec_addPiS_S__param_1];
	ld.param.u64 	%rd3, [_Z14kernel_vec_addPiS_S__param_2];
	cvta.to.global.u64 	%rd4, %rd3;
	cvta.to.global.u64 	%rd5, %rd2;
	cvta.to.global.u64 	%rd6, %rd1;
	mov.u32 	%r1, %ctaid.x;
	mov.u32 	%r2, %tid.x;
	mad.lo.s32 	%r3, %r1, 500, %r2;
	mul.wide.u32 	%rd7, %r3, 4;
	add.s64 	%rd8, %rd6, %rd7;
	ld.global.u32 	%r4, [%rd8];
	add.s64 	%rd9, %rd5, %rd7;
	ld.global.u32 	%r5, [%rd9];
	add.s32 	%r6, %r5, %r4;
	add.s64 	%rd10, %rd4, %rd7;
	st.global.u32 	[%rd10], %r6;
	ret;

}


// ===== COMPILED SASS (sm_100) =====

	.target	sm_100

	.elftype	@"ET_EXEC"


//--------------------- .note.nv.tkinfo           --------------------------
	.section	.note.nv.tkinfo,"",@"SHT_NOTE"
	.sectionflags	@"SHF_NOTE_NV_TKINFO"
	.tkinfo
        /*0018*/ 	.word	0x00000002
        /*0030*/ 	.string	""
        /*0030*/ 	.string	"ptxas"
        /*0030*/ 	.string	"Cuda compilation tools, release 13.0, V13.0.88"
        /*0030*/ 	.string	"Build cuda_13.0.r13.0/compiler.36424714_0"
        /*0030*/ 	.string	"-arch sm_100 -m 64 "



//--------------------- .note.nv.cuinfo           --------------------------
	.section	.note.nv.cuinfo,"",@"SHT_NOTE"
	.sectionflags	@"SHF_NOTE_NV_CUINFO"
        /*0018*/ 	.short	0x0002
        /*001a*/ 	.short	0x0064
        /*001c*/ 	.short	0x0082
	.zero		2


//--------------------- .nv.info                  --------------------------
	.section	.nv.info,"",@"SHT_CUDA_INFO"
	.align	4


	//----- nvinfo : EIATTR_REGCOUNT
	.align		4
        /*0000*/ 	.byte	0x04, 0x2f
        /*0002*/ 	.short	(.L_1 - .L_0)
	.align		4
.L_0:
        /*0004*/ 	.word	index@(_Z14kernel_vec_addPiS_S_)
        /*0008*/ 	.word	0x0000000c


	//----- nvinfo : EIATTR_FRAME_SIZE
	.align		4
.L_1:
        /*000c*/ 	.byte	0x04, 0x11
        /*000e*/ 	.short	(.L_3 - .L_2)
	.align		4
.L_2:
        /*0010*/ 	.word	index@(_Z14kernel_vec_addPiS_S_)
        /*0014*/ 	.word	0x00000000


	//----- nvinfo : EIATTR_MIN_STACK_SIZE
	.align		4
.L_3:
        /*0018*/ 	.byte	0x04, 0x12
        /*001a*/ 	.short	(.L_5 - .L_4)
	.align		4
.L_4:
        /*001c*/ 	.word	index@(_Z14kernel_vec_addPiS_S_)
        /*0020*/ 	.word	0x00000000
.L_5:


//--------------------- .nv.compat                --------------------------
	.section	.nv.compat,"",@"SHT_CUDA_COMPAT_INFO"
	.align	4
        /*0000*/ 	.byte	0x02, 0x09, 0x00, 0x00, 0x02, 0x02, 0x01, 0x00, 0x02, 0x05, 0x05, 0x00, 0x03, 0x07, 0x01, 0x01
        /*0010*/ 	.byte	0x02, 0x03, 0x00, 0x00, 0x02, 0x06, 0x01, 0x00, 0x04, 0x0b, 0x08, 0x00, 0x09, 0x00, 0x00, 0x00
        /*0020*/ 	.byte	0x00, 0x00, 0x00, 0x00


//--------------------- .nv.info._Z14kernel_vec_addPiS_S_ --------------------------
	.section	.nv.info._Z14kernel_vec_addPiS_S_,"",@"SHT_CUDA_INFO"
	.sectionflags	@""
	.align	4


	//----- nvinfo : EIATTR_CUDA_API_VERSION
	.align		4
        /*0000*/ 	.byte	0x04, 0x37
        /*0002*/ 	.short	(.L_7 - .L_6)
.L_6:
        /*0004*/ 	.word	0x00000082


	//----- nvinfo : EIATTR_KPARAM_INFO
	.align		4
.L_7:
        /*0008*/ 	.byte	0x04, 0x17
        /*000a*/ 	.short	(.L_9 - .L_8)
.L_8:
        /*000c*/ 	.word	0x00000000
        /*0010*/ 	.short	0x0002
        /*0012*/ 	.short	0x0010
        /*0014*/ 	.byte	0x00, 0xf5, 0x21, 0x00


	//----- nvinfo : EIATTR_KPARAM_INFO
	.align		4
.L_9:
        /*0018*/ 	.byte	0x04, 0x17
        /*001a*/ 	.short	(.L_11 - .L_10)
.L_10:
        /*001c*/ 	.word	0x00000000
        /*0020*/ 	.short	0x0001
        /*0022*/ 	.short	0x0008
        /*0024*/ 	.byte	0x00, 0xf5, 0x21, 0x00


	//----- nvinfo : EIATTR_KPARAM_INFO
	.align		4
.L_11:
        /*0028*/ 	.byte	0x04, 0x17
        /*002a*/ 	.short	(.L_13 - .L_12)
.L_12:
        /*002c*/ 	.word	0x00000000
        /*0030*/ 	.short	0x0000
        /*0032*/ 	.short	0x0000
        /*0034*/ 	.byte	0x00, 0xf5, 0x21, 0x00


	//----- nvinfo : EIATTR_SPARSE_MMA_MASK
	.align		4
.L_13:
        /*0038*/ 	.byte	0x03, 0x50
        /*003a*/ 	.short	0x0000


	//----- nvinfo : EIATTR_MAXREG_COUNT
	.align		4
        /*003c*/ 	.byte	0x03, 0x1b
        /*003e*/ 	.short	0x00ff


	//----- nvinfo : EIATTR_MERCURY_ISA_VERSION
	.align		4
        /*0040*/ 	.byte	0x03, 0x5f
        /*0042*/ 	.short	0x0101


	//----- nvinfo : EIATTR_VRC_CTA_INIT_COUNT
	.align		4
        /*0044*/ 	.byte	0x02, 0x4a
	.zero		1
	.zero		1


	//----- nvinfo : EIATTR_EXIT_INSTR_OFFSETS
	.align		4
        /*0048*/ 	.byte	0x04, 0x1c
        /*004a*/ 	.short	(.L_15 - .L_14)


	//   ....[0]....
.L_14:
        /*004c*/ 	.word	0x000000f0


	//----- nvinfo : EIATTR_CBANK_PARAM_SIZE
	.align		4
.L_15:
        /*0050*/ 	.byte	0x03, 0x19
        /*0052*/ 	.short	0x0018


	//----- nvinfo : EIATTR_PARAM_CBANK
	.align		4
        /*0054*/ 	.byte	0x04, 0x0a
        /*0056*/ 	.short	(.L_17 - .L_16)
	.align		4
.L_16:
        /*0058*/ 	.word	index@(.nv.constant0._Z14kernel_vec_addPiS_S_)
        /*005c*/ 	.short	0x0380
        /*005e*/ 	.short	0x0018


	//----- nvinfo : EIATTR_SW_WAR
	.align		4
.L_17:
        /*0060*/ 	.byte	0x04, 0x36
        /*0062*/ 	.short	(.L_19 - .L_18)
.L_18:
        /*0064*/ 	.word	0x00000008
.L_19:


//--------------------- .nv.callgraph             --------------------------
	.section	.nv.callgraph,"",@"SHT_CUDA_CALLGRAPH"
	.align	4
	.sectionentsize	8
	.align		4
        /*0000*/ 	.word	0x00000000
	.align		4
        /*0004*/ 	.word	0xffffffff
	.align		4
        /*0008*/ 	.word	0x00000000
	.align		4
        /*000c*/ 	.word	0xfffffffe
	.align		4
        /*0010*/ 	.word	0x00000000
	.align		4
        /*0014*/ 	.word	0xfffffffd
	.align		4
        /*0018*/ 	.word	0x00000000
	.align		4
        /*001c*/ 	.word	0xfffffffc


//--------------------- .text._Z14kernel_vec_addPiS_S_ --------------------------
	.section	.text._Z14kernel_vec_addPiS_S_,"ax",@progbits
	.align	128
        .global         _Z14kernel_vec_addPiS_S_
        .type           _Z14kernel_vec_addPiS_S_,@function
        .size           _Z14kernel_vec_addPiS_S_,(.L_x_1 - _Z14kernel_vec_addPiS_S_)
        .other          _Z14kernel_vec_addPiS_S_,@"STO_CUDA_ENTRY STV_DEFAULT"
_Z14kernel_vec_addPiS_S_:
.text._Z14kernel_vec_addPiS_S_:
[----:B------:R-:W-:Y:S01]  /*0000*/  LDC R1, c[0x0][0x37c] ;  /* 0x0000df00ff017b82 */ /* 0x000fe20000000800 */
[----:B------:R-:W0:Y:S07]  /*0010*/  S2R R9, SR_CTAID.X ;  /* 0x0000000000097919 */ /* 0x000e2e0000002500 */
[----:B------:R-:W1:Y:S01]  /*0020*/  LDC.64 R2, c[0x0][0x380] ;  /* 0x0000e000ff027b82 */ /* 0x000e620000000a00 */
[----:B------:R-:W2:Y:S01]  /*0030*/  LDCU.64 UR4, c[0x0][0x358] ;  /* 0x00006b00ff0477ac */ /* 0x000ea20008000a00 */
[----:B------:R-:W0:Y:S06]  /*0040*/  S2R R0, SR_TID.X ;  /* 0x0000000000007919 */ /* 0x000e2c0000002100 */
[----:B------:R-:W3:Y:S08]  /*0050*/  LDC.64 R4, c[0x0][0x388] ;  /* 0x0000e200ff047b82 */ /* 0x000ef00000000a00 */
[----:B------:R-:W4:Y:S01]  /*0060*/  LDC.64 R6, c[0x0][0x390] ;  /* 0x0000e400ff067b82 */ /* 0x000f220000000a00 */
[----:B0-----:R-:W-:-:S04]  /*0070*/  IMAD R9, R9, 0x1f4, R0 ;  /* 0x000001f409097824 */ /* 0x001fc800078e0200 */
[----:B-1----:R-:W-:-:S04]  /*0080*/  IMAD.WIDE.U32 R2, R9, 0x4, R2 ;  /* 0x0000000409027825 */ /* 0x002fc800078e0002 */
[C---:B---3--:R-:W-:Y:S02]  /*0090*/  IMAD.WIDE.U32 R4, R9.reuse, 0x4, R4 ;  /* 0x0000000409047825 */ /* 0x048fe400078e0004 */
[----:B--2---:R-:W2:Y:S04]  /*00a0*/  LDG.E R2, desc[UR4][R2.64] ;  /* 0x0000000402027981 */ /* 0x004ea8000c1e1900 */
[----:B------:R-:W2:Y:S01]  /*00b0*/  LDG.E R5, desc[UR4][R4.64] ;  /* 0x0000000404057981 */ /* 0x000ea2000c1e1900 */
[----:B----4-:R-:W-:Y:S01]  /*00c0*/  IMAD.WIDE.U32 R6, R9, 0x4, R6 ;  /* 0x0000000409067825 */ /* 0x010fe200078e0006 */
[----:B--2---:R-:W-:-:S05]  /*00d0*/  IADD3 R9, PT, PT, R2, R5, RZ ;  /* 0x0000000502097210 */ /* 0x004fca0007ffe0ff */
[----:B------:R-:W-:Y:S01]  /*00e0*/  STG.E desc[UR4][R6.64], R9 ;  /* 0x0000000906007986 */ /* 0x000fe2000c101904 */
[----:B------:R-:W-:Y:S05]  /*00f0*/  EXIT ;  /* 0x000000000000794d */ /* 0x000fea0003800000 */
.L_x_0:
[----:B------:R-:W-:-:S00]  /*0100*/  BRA `(.L_x_0) ;  /* 0xfffffffc00fc7947 */ /* 0x000fc0000383ffff */
[----:B------:R-:W-:-:S00]  /*0110*/  NOP ;  /* 0x0000000000007918 */ /* 0x000fc00000000000 */
        /* <DEDUP_REMOVED lines=14> */
.L_x_1:


//--------------------- .nv.shared.reserved.0     --------------------------
	.section	.nv.shared.reserved.0,"aw",@nobits
	.weak		__nv_reservedSMEM_offset_0_alias
	.size		__nv_reservedSMEM_offset_0_alias, 0, 64
	.other		__nv_reservedSMEM_offset_0_alias,@"STO_CUDA_RESERVED_SHARED STV_DEFAULT"
__nv_reservedSMEM_offset_0_alias:
	.zero		0
	.zero		64


//--------------------- .nv.constant0._Z14kernel_vec_addPiS_S_ --------------------------
	.section	.nv.constant0._Z14kernel_vec_addPiS_S_,"a",@progbits
	.sectionflags	@""
	.align	4
.nv.constant0._Z14kernel_vec_addPiS_S_:
	.zero		920


//--------------------- SYMBOLS --------------------------

	.type		.nv.reservedSmem.offset0,@object
	.size		.nv.reservedSmem.offset0,0x4
